//
// Generated by NVIDIA NVVM Compiler
//
// Compiler Build ID: CL-36424714
// Cuda compilation tools, release 13.0, V13.0.88
// Based on NVVM 20.0.0
//

.version 9.0
.target sm_100
.address_size 64

	// .globl	_Z8initWithfPfi

.visible .entry _Z8initWithfPfi(
	.param .f32 _Z8initWithfPfi_param_0,
	.param .u64 .ptr .align 1 _Z8initWithfPfi_param_1,
	.param .u32 _Z8initWithfPfi_param_2
)
{
	.reg .pred 	%p<7>;
	.reg .b32 	%r<31>;
	.reg .b32 	%f<2>;
	.reg .b64 	%rd<11>;

	ld.param.f32 	%f1, [_Z8initWithfPfi_param_0];
	ld.param.u64 	%rd2, [_Z8initWithfPfi_param_1];
	ld.param.u32 	%r12, [_Z8initWithfPfi_param_2];
	cvta.to.global.u64 	%rd1, %rd2;
	mov.u32 	%r13, %tid.x;
	mov.u32 	%r14, %ntid.x;
	mov.u32 	%r15, %ctaid.x;
	mad.lo.s32 	%r29, %r14, %r15, %r13;
	mov.u32 	%r16, %nctaid.x;
	mul.lo.s32 	%r2, %r16, %r14;
	setp.ge.s32 	%p1, %r29, %r12;
	@%p1 bra 	$L__BB0_7;
	add.s32 	%r17, %r29, %r2;
	max.s32 	%r18, %r12, %r17;
	setp.lt.s32 	%p2, %r17, %r12;
	selp.u32 	%r19, 1, 0, %p2;
	add.s32 	%r20, %r17, %r19;
	sub.s32 	%r21, %r18, %r20;
	div.u32 	%r22, %r21, %r2;
	add.s32 	%r3, %r22, %r19;
	and.b32  	%r23, %r3, 3;
	setp.eq.s32 	%p3, %r23, 3;
	@%p3 bra 	$L__BB0_4;
	add.s32 	%r24, %r3, 1;
	and.b32  	%r25, %r24, 3;
	neg.s32 	%r27, %r25;
$L__BB0_3:
	.pragma "nounroll";
	mul.wide.s32 	%rd3, %r29, 4;
	add.s64 	%rd4, %rd1, %rd3;
	st.global.f32 	[%rd4], %f1;
	add.s32 	%r29, %r29, %r2;
	add.s32 	%r27, %r27, 1;
	setp.ne.s32 	%p4, %r27, 0;
	@%p4 bra 	$L__BB0_3;
$L__BB0_4:
	setp.lt.u32 	%p5, %r3, 3;
	@%p5 bra 	$L__BB0_7;
	mul.wide.s32 	%rd7, %r2, 4;
	shl.b32 	%r26, %r2, 2;
$L__BB0_6:
	mul.wide.s32 	%rd5, %r29, 4;
	add.s64 	%rd6, %rd1, %rd5;
	st.global.f32 	[%rd6], %f1;
	add.s64 	%rd8, %rd6, %rd7;
	st.global.f32 	[%rd8], %f1;
	add.s64 	%rd9, %rd8, %rd7;
	st.global.f32 	[%rd9], %f1;
	add.s64 	%rd10, %rd9, %rd7;
	st.global.f32 	[%rd10], %f1;
	add.s32 	%r29, %r26, %r29;
	setp.lt.s32 	%p6, %r29, %r12;
	@%p6 bra 	$L__BB0_6;
$L__BB0_7:
	ret;

}
	// .globl	_Z14addVectorsIntoPfS_S_i
.visible .entry _Z14addVectorsIntoPfS_S_i(
	.param .u64 .ptr .align 1 _Z14addVectorsIntoPfS_S_i_param_0,
	.param .u64 .ptr .align 1 _Z14addVectorsIntoPfS_S_i_param_1,
	.param .u64 .ptr .align 1 _Z14addVectorsIntoPfS_S_i_param_2,
	.param .u32 _Z14addVectorsIntoPfS_S_i_param_3
)
{
	.reg .pred 	%p<7>;
	.reg .b32 	%r<31>;
	.reg .b32 	%f<16>;
	.reg .b64 	%rd<25>;

	ld.param.u64 	%rd4, [_Z14addVectorsIntoPfS_S_i_param_0];
	ld.param.u64 	%rd5, [_Z14addVectorsIntoPfS_S_i_param_1];
	ld.param.u64 	%rd6, [_Z14addVectorsIntoPfS_S_i_param_2];
	ld.param.u32 	%r12, [_Z14addVectorsIntoPfS_S_i_param_3];
	cvta.to.global.u64 	%rd1, %rd4;
	cvta.to.global.u64 	%rd2, %rd6;
	cvta.to.global.u64 	%rd3, %rd5;
	mov.u32 	%r13, %tid.x;
	mov.u32 	%r14, %ntid.x;
	mov.u32 	%r15, %ctaid.x;
	mad.lo.s32 	%r29, %r14, %r15, %r13;
	mov.u32 	%r16, %nctaid.x;
	mul.lo.s32 	%r2, %r16, %r14;
	setp.ge.s32 	%p1, %r29, %r12;
	@%p1 bra 	$L__BB1_7;
	add.s32 	%r17, %r29, %r2;
	max.s32 	%r18, %r12, %r17;
	setp.lt.s32 	%p2, %r17, %r12;
	selp.u32 	%r19, 1, 0, %p2;
	add.s32 	%r20, %r17, %r19;
	sub.s32 	%r21, %r18, %r20;
	div.u32 	%r22, %r21, %r2;
	add.s32 	%r3, %r22, %r19;
	and.b32  	%r23, %r3, 3;
	setp.eq.s32 	%p3, %r23, 3;
	@%p3 bra 	$L__BB1_4;
	add.s32 	%r24, %r3, 1;
	and.b32  	%r25, %r24, 3;
	neg.s32 	%r27, %r25;
$L__BB1_3:
	.pragma "nounroll";
	mul.wide.s32 	%rd7, %r29, 4;
	add.s64 	%rd8, %rd1, %rd7;
	add.s64 	%rd9, %rd2, %rd7;
	add.s64 	%rd10, %rd3, %rd7;
	ld.global.f32 	%f1, [%rd10];
	ld.global.f32 	%f2, [%rd9];
	add.f32 	%f3, %f1, %f2;
	st.global.f32 	[%rd8], %f3;
	add.s32 	%r29, %r29, %r2;
	add.s32 	%r27, %r27, 1;
	setp.ne.s32 	%p4, %r27, 0;
	@%p4 bra 	$L__BB1_3;
$L__BB1_4:
	setp.lt.u32 	%p5, %r3, 3;
	@%p5 bra 	$L__BB1_7;
	mul.wide.s32 	%rd15, %r2, 4;
	shl.b32 	%r26, %r2, 2;
$L__BB1_6:
	mul.wide.s32 	%rd11, %r29, 4;
	add.s64 	%rd12, %rd3, %rd11;
	ld.global.f32 	%f4, [%rd12];
	add.s64 	%rd13, %rd2, %rd11;
	ld.global.f32 	%f5, [%rd13];
	add.f32 	%f6, %f4, %f5;
	add.s64 	%rd14, %rd1, %rd11;
	st.global.f32 	[%rd14], %f6;
	add.s64 	%rd16, %rd12, %rd15;
	ld.global.f32 	%f7, [%rd16];
	add.s64 	%rd17, %rd13, %rd15;
	ld.global.f32 	%f8, [%rd17];
	add.f32 	%f9, %f7, %f8;
	add.s64 	%rd18, %rd14, %rd15;
	st.global.f32 	[%rd18], %f9;
	add.s64 	%rd19, %rd16, %rd15;
	ld.global.f32 	%f10, [%rd19];
	add.s64 	%rd20, %rd17, %rd15;
	ld.global.f32 	%f11, [%rd20];
	add.f32 	%f12, %f10, %f11;
	add.s64 	%rd21, %rd18, %rd15;
	st.global.f32 	[%rd21], %f12;
	add.s64 	%rd22, %rd19, %rd15;
	ld.global.f32 	%f13, [%rd22];
	add.s64 	%rd23, %rd20, %rd15;
	ld.global.f32 	%f14, [%rd23];
	add.f32 	%f15, %f13, %f14;
	add.s64 	%rd24, %rd21, %rd15;
	st.global.f32 	[%rd24], %f15;
	add.s32 	%r29, %r26, %r29;
	setp.lt.s32 	%p6, %r29, %r12;
	@%p6 bra 	$L__BB1_6;
$L__BB1_7:
	ret;

}


// ===== COMPILED SASS (sm_100) =====

	.target	sm_100

	.elftype	@"ET_EXEC"


//--------------------- .note.nv.tkinfo           --------------------------
	.section	.note.nv.tkinfo,"",@"SHT_NOTE"
	.sectionflags	@"SHF_NOTE_NV_TKINFO"
	.tkinfo
        /*0018*/ 	.word	0x00000002
        /*0030*/ 	.string	""
        /*0030*/ 	.string	"ptxas"
        /*0030*/ 	.string	"Cuda compilation tools, release 13.0, V13.0.88"
        /*0030*/ 	.string	"Build cuda_13.0.r13.0/compiler.36424714_0"
        /*0030*/ 	.string	"-arch sm_100 -m 64 "



//--------------------- .note.nv.cuinfo           --------------------------
	.section	.note.nv.cuinfo,"",@"SHT_NOTE"
	.sectionflags	@"SHF_NOTE_NV_CUINFO"
        /*0018*/ 	.short	0x0002
        /*001a*/ 	.short	0x0064
        /*001c*/ 	.short	0x0082
	.zero		2


//--------------------- .nv.info                  --------------------------
	.section	.nv.info,"",@"SHT_CUDA_INFO"
	.align	4


	//----- nvinfo : EIATTR_REGCOUNT
	.align		4
        /*0000*/ 	.byte	0x04, 0x2f
        /*0002*/ 	.short	(.L_1 - .L_0)
	.align		4
.L_0:
        /*0004*/ 	.word	index@(_Z8initWithfPfi)
        /*0008*/ 	.word	0x00000012


	//----- nvinfo : EIATTR_FRAME_SIZE
	.align		4
.L_1:
        /*000c*/ 	.byte	0x04, 0x11
        /*000e*/ 	.short	(.L_3 - .L_2)
	.align		4
.L_2:
        /*0010*/ 	.word	index@(_Z8initWithfPfi)
        /*0014*/ 	.word	0x00000000


	//----- nvinfo : EIATTR_REGCOUNT
	.align		4
.L_3:
        /*0018*/ 	.byte	0x04, 0x2f
        /*001a*/ 	.short	(.L_5 - .L_4)
	.align		4
.L_4:
        /*001c*/ 	.word	index@(_Z14addVectorsIntoPfS_S_i)
        /*0020*/ 	.word	0x0000001a


	//----- nvinfo : EIATTR_FRAME_SIZE
	.align		4
.L_5:
        /*0024*/ 	.byte	0x04, 0x11
        /*0026*/ 	.short	(.L_7 - .L_6)
	.align		4
.L_6:
        /*0028*/ 	.word	index@(_Z14addVectorsIntoPfS_S_i)
        /*002c*/ 	.word	0x00000000


	//----- nvinfo : EIATTR_MIN_STACK_SIZE
	.align		4
.L_7:
        /*0030*/ 	.byte	0x04, 0x12
        /*0032*/ 	.short	(.L_9 - .L_8)
	.align		4
.L_8:
        /*0034*/ 	.word	index@(_Z14addVectorsIntoPfS_S_i)
        /*0038*/ 	.word	0x00000000


	//----- nvinfo : EIATTR_MIN_STACK_SIZE
	.align		4
.L_9:
        /*003c*/ 	.byte	0x04, 0x12
        /*003e*/ 	.short	(.L_11 - .L_10)
	.align		4
.L_10:
        /*0040*/ 	.word	index@(_Z8initWithfPfi)
        /*0044*/ 	.word	0x00000000
.L_11:


//--------------------- .nv.compat                --------------------------
	.section	.nv.compat,"",@"SHT_CUDA_COMPAT_INFO"
	.align	4
        /*0000*/ 	.byte	0x02, 0x09, 0x00, 0x00, 0x02, 0x02, 0x01, 0x00, 0x02, 0x05, 0x05, 0x00, 0x03, 0x07, 0x01, 0x01
        /*0010*/ 	.byte	0x02, 0x03, 0x00, 0x00, 0x02, 0x06, 0x01, 0x00, 0x04, 0x0b, 0x08, 0x00, 0x09, 0x00, 0x00, 0x00
        /*0020*/ 	.byte	0x00, 0x00, 0x00, 0x00


//--------------------- .nv.info._Z14addVectorsIntoPfS_S_i --------------------------
	.section	.nv.info._Z14addVectorsIntoPfS_S_i,"",@"SHT_CUDA_INFO"
	.sectionflags	@""
	.align	4


	//----- nvinfo : EIATTR_CUDA_API_VERSION
	.align		4
        /*0000*/ 	.byte	0x04, 0x37
        /*0002*/ 	.short	(.L_13 - .L_12)
.L_12:
        /*0004*/ 	.word	0x00000082


	//----- nvinfo : EIATTR_KPARAM_INFO
	.align		4
.L_13:
        /*0008*/ 	.byte	0x04, 0x17
        /*000a*/ 	.short	(.L_15 - .L_14)
.L_14:
        /*000c*/ 	.word	0x00000000
        /*0010*/ 	.short	0x0003
        /*0012*/ 	.short	0x0018
        /*0014*/ 	.byte	0x00, 0xf0, 0x11, 0x00


	//----- nvinfo : EIATTR_KPARAM_INFO
	.align		4
.L_15:
        /*0018*/ 	.byte	0x04, 0x17
        /*001a*/ 	.short	(.L_17 - .L_16)
.L_16:
        /*001c*/ 	.word	0x00000000
        /*0020*/ 	.short	0x0002
        /*0022*/ 	.short	0x0010
        /*0024*/ 	.byte	0x00, 0xf5, 0x21, 0x00


	//----- nvinfo : EIATTR_KPARAM_INFO
	.align		4
.L_17:
        /*0028*/ 	.byte	0x04, 0x17
        /*002a*/ 	.short	(.L_19 - .L_18)
.L_18:
        /*002c*/ 	.word	0x00000000
        /*0030*/ 	.short	0x0001
        /*0032*/ 	.short	0x0008
        /*0034*/ 	.byte	0x00, 0xf5, 0x21, 0x00


	//----- nvinfo : EIATTR_KPARAM_INFO
	.align		4
.L_19:
        /*0038*/ 	.byte	0x04, 0x17
        /*003a*/ 	.short	(.L_21 - .L_20)
.L_20:
        /*003c*/ 	.word	0x00000000
        /*0040*/ 	.short	0x0000
        /*0042*/ 	.short	0x0000
        /*0044*/ 	.byte	0x00, 0xf5, 0x21, 0x00


	//----- nvinfo : EIATTR_SPARSE_MMA_MASK
	.align		4
.L_21:
        /*0048*/ 	.byte	0x03, 0x50
        /*004a*/ 	.short	0x0000


	//----- nvinfo : EIATTR_MAXREG_COUNT
	.align		4
        /*004c*/ 	.byte	0x03, 0x1b
        /*004e*/ 	.short	0x00ff


	//----- nvinfo : EIATTR_MERCURY_ISA_VERSION
	.align		4
        /*0050*/ 	.byte	0x03, 0x5f
        /*0052*/ 	.short	0x0101


	//----- nvinfo : EIATTR_VRC_CTA_INIT_COUNT
	.align		4
        /*0054*/ 	.byte	0x02, 0x4a
	.zero		1
	.zero		1


	//----- nvinfo : EIATTR_EXIT_INSTR_OFFSETS
	.align		4
        /*0058*/ 	.byte	0x04, 0x1c
        /*005a*/ 	.short	(.L_23 - .L_22)


	//   ....[0]....
.L_22:
        /*005c*/ 	.word	0x00000090


	//   ....[1]....
        /*0060*/ 	.word	0x000003a0


	//   ....[2]....
        /*0064*/ 	.word	0x000005d0


	//----- nvinfo : EIATTR_CRS_STACK_SIZE
	.align		4
.L_23:
        /*0068*/ 	.byte	0x04, 0x1e
        /*006a*/ 	.short	(.L_25 - .L_24)
.L_24:
        /*006c*/ 	.word	0x00000000


	//----- nvinfo : EIATTR_CBANK_PARAM_SIZE
	.align		4
.L_25:
        /*0070*/ 	.byte	0x03, 0x19
        /*0072*/ 	.short	0x001c


	//----- nvinfo : EIATTR_PARAM_CBANK
	.align		4
        /*0074*/ 	.byte	0x04, 0x0a
        /*0076*/ 	.short	(.L_27 - .L_26)
	.align		4
.L_26:
        /*0078*/ 	.word	index@(.nv.constant0._Z14addVectorsIntoPfS_S_i)
        /*007c*/ 	.short	0x0380
        /*007e*/ 	.short	0x001c


	//----- nvinfo : EIATTR_SW_WAR
	.align		4
.L_27:
        /*0080*/ 	.byte	0x04, 0x36
        /*0082*/ 	.short	(.L_29 - .L_28)
.L_28:
        /*0084*/ 	.word	0x00000008
.L_29:


//--------------------- .nv.info._Z8initWithfPfi  --------------------------
	.section	.nv.info._Z8initWithfPfi,"",@"SHT_CUDA_INFO"
	.sectionflags	@""
	.align	4


	//----- nvinfo : EIATTR_CUDA_API_VERSION
	.align		4
        /*0000*/ 	.byte	0x04, 0x37
        /*0002*/ 	.short	(.L_31 - .L_30)
.L_30:
        /*0004*/ 	.word	0x00000082


	//----- nvinfo : EIATTR_KPARAM_INFO
	.align		4
.L_31:
        /*0008*/ 	.byte	0x04, 0x17
        /*000a*/ 	.short	(.L_33 - .L_32)
.L_32:
        /*000c*/ 	.word	0x00000000
        /*0010*/ 	.short	0x0002
        /*0012*/ 	.short	0x0010
        /*0014*/ 	.byte	0x00, 0xf0, 0x11, 0x00


	//----- nvinfo : EIATTR_KPARAM_INFO
	.align		4
.L_33:
        /*0018*/ 	.byte	0x04, 0x17
        /*001a*/ 	.short	(.L_35 - .L_34)
.L_34:
        /*001c*/ 	.word	0x00000000
        /*0020*/ 	.short	0x0001
        /*0022*/ 	.short	0x0008
        /*0024*/ 	.byte	0x00, 0xf5, 0x21, 0x00


	//----- nvinfo : EIATTR_KPARAM_INFO
	.align		4
.L_35:
        /*0028*/ 	.byte	0x04, 0x17
        /*002a*/ 	.short	(.L_37 - .L_36)
.L_36:
        /*002c*/ 	.word	0x00000000
        /*0030*/ 	.short	0x0000
        /*0032*/ 	.short	0x0000
        /*0034*/ 	.byte	0x00, 0xf0, 0x11, 0x00


	//----- nvinfo : EIATTR_SPARSE_MMA_MASK
	.align		4
.L_37:
        /*0038*/ 	.byte	0x03, 0x50
        /*003a*/ 	.short	0x0000


	//----- nvinfo : EIATTR_MAXREG_COUNT
	.align		4
        /*003c*/ 	.byte	0x03, 0x1b
        /*003e*/ 	.short	0x00ff


	//----- nvinfo : EIATTR_MERCURY_ISA_VERSION
	.align		4
        /*0040*/ 	.byte	0x03, 0x5f
        /*0042*/ 	.short	0x0101


	//----- nvinfo : EIATTR_VRC_CTA_INIT_COUNT
	.align		4
        /*0044*/ 	.byte	0x02, 0x4a
	.zero		1
	.zero		1


	//----- nvinfo : EIATTR_EXIT_INSTR_OFFSETS
	.align		4
        /*0048*/ 	.byte	0x04, 0x1c
        /*004a*/ 	.short	(.L_39 - .L_38)


	//   ....[0]....
.L_38:
        /*004c*/ 	.word	0x00000090


	//   ....[1]....
        /*0050*/ 	.word	0x00000340


	//   ....[2]....
        /*0054*/ 	.word	0x00000420


	//----- nvinfo : EIATTR_CRS_STACK_SIZE
	.align		4
.L_39:
        /*0058*/ 	.byte	0x04, 0x1e
        /*005a*/ 	.short	(.L_41 - .L_40)
.L_40:
        /*005c*/ 	.word	0x00000000


	//----- nvinfo : EIATTR_CBANK_PARAM_SIZE
	.align		4
.L_41:
        /*0060*/ 	.byte	0x03, 0x19
        /*0062*/ 	.short	0x0014


	//----- nvinfo : EIATTR_PARAM_CBANK
	.align		4
        /*0064*/ 	.byte	0x04, 0x0a
        /*0066*/ 	.short	(.L_43 - .L_42)
	.align		4
.L_42:
        /*0068*/ 	.word	index@(.nv.constant0._Z8initWithfPfi)
        /*006c*/ 	.short	0x0380
        /*006e*/ 	.short	0x0014


	//----- nvinfo : EIATTR_SW_WAR
	.align		4
.L_43:
        /*0070*/ 	.byte	0x04, 0x36
        /*0072*/ 	.short	(.L_45 - .L_44)
.L_44:
        /*0074*/ 	.word	0x00000008
.L_45:


//--------------------- .nv.callgraph             --------------------------
	.section	.nv.callgraph,"",@"SHT_CUDA_CALLGRAPH"
	.align	4
	.sectionentsize	8
	.align		4
        /*0000*/ 	.word	0x00000000
	.align		4
        /*0004*/ 	.word	0xffffffff
	.align		4
        /*0008*/ 	.word	0x00000000
	.align		4
        /*000c*/ 	.word	0xfffffffe
	.align		4
        /*0010*/ 	.word	0x00000000
	.align		4
        /*0014*/ 	.word	0xfffffffd
	.align		4
        /*0018*/ 	.word	0x00000000
	.align		4
        /*001c*/ 	.word	0xfffffffc


//--------------------- .text._Z14addVectorsIntoPfS_S_i --------------------------
	.section	.text._Z14addVectorsIntoPfS_S_i,"ax",@progbits
	.align	128
        .global         _Z14addVectorsIntoPfS_S_i
        .type           _Z14addVectorsIntoPfS_S_i,@function
        .size           _Z14addVectorsIntoPfS_S_i,(.L_x_10 - _Z14addVectorsIntoPfS_S_i)
        .other          _Z14addVectorsIntoPfS_S_i,@"STO_CUDA_ENTRY STV_DEFAULT"
_Z14addVectorsIntoPfS_S_i:
.text._Z14addVectorsIntoPfS_S_i:
[----:B------:R-:W-:Y:S01]  /*0000*/  LDC R1, c[0x0][0x37c] ;  /* 0x0000df00ff017b82 */ /* 0x000fe20000000800 */
[----:B------:R-:W0:Y:S01]  /*0010*/  S2R R3, SR_TID.X ;  /* 0x0000000000037919 */ /* 0x000e220000002100 */
[----:B------:R-:W0:Y:S06]  /*0020*/  LDCU UR4, c[0x0][0x360] ;  /* 0x00006c00ff0477ac */ /* 0x000e2c0008000800 */
[----:B------:R-:W1:Y:S01]  /*0030*/  LDC R2, c[0x0][0x370] ;  /* 0x0000dc00ff027b82 */ /* 0x000e620000000800 */
[----:B------:R-:W0:Y:S01]  /*0040*/  S2R R0, SR_CTAID.X ;  /* 0x0000000000007919 */ /* 0x000e220000002500 */
[----:B------:R-:W2:Y:S01]  /*0050*/  LDCU UR6, c[0x0][0x398] ;  /* 0x00007300ff0677ac */ /* 0x000ea20008000800 */
[----:B0-----:R-:W-:-:S02]  /*0060*/  IMAD R3, R0, UR4, R3 ;  /* 0x0000000400037c24 */ /* 0x001fc4000f8e0203 */
[----:B-1----:R-:W-:-:S03]  /*0070*/  IMAD R0, R2, UR4, RZ ;  /* 0x0000000402007c24 */ /* 0x002fc6000f8e02ff */
[----:B--2---:R-:W-:-:S13]  /*0080*/  ISETP.GE.AND P0, PT, R3, UR6, PT ;  /* 0x0000000603007c0c */ /* 0x004fda000bf06270 */
[----:B------:R-:W-:Y:S05]  /*0090*/  @P0 EXIT ;  /* 0x000000000000094d */ /* 0x000fea0003800000 */
[----:B------:R-:W0:Y:S01]  /*00a0*/  I2F.U32.RP R8, R0 ;  /* 0x0000000000087306 */ /* 0x000e220000209000 */
[----:B------:R-:W-:Y:S01]  /*00b0*/  IADD3 R2, PT, PT, R0, R3, RZ ;  /* 0x0000000300027210 */ /* 0x000fe20007ffe0ff */
[----:B------:R-:W1:Y:S01]  /*00c0*/  LDCU.64 UR4, c[0x0][0x358] ;  /* 0x00006b00ff0477ac */ /* 0x000e620008000a00 */
[----:B------:R-:W-:Y:S01]  /*00d0*/  IADD3 R9, PT, PT, RZ, -R0, RZ ;  /* 0x80000000ff097210 */ /* 0x000fe20007ffe0ff */
[----:B------:R-:W-:Y:S01]  /*00e0*/  BSSY.RECONVERGENT B0, `(.L_x_0) ;  /* 0x000002b000007945 */ /* 0x000fe20003800200 */
[C---:B------:R-:W-:Y:S02]  /*00f0*/  ISETP.GE.AND P0, PT, R2.reuse, UR6, PT ;  /* 0x0000000602007c0c */ /* 0x040fe4000bf06270 */
[----:B------:R-:W-:Y:S02]  /*0100*/  VIMNMX R7, PT, PT, R2, UR6, !PT ;  /* 0x0000000602077c48 */ /* 0x000fe4000ffe0100 */
[----:B------:R-:W-:Y:S02]  /*0110*/  SEL R6, RZ, 0x1, P0 ;  /* 0x00000001ff067807 */ /* 0x000fe40000000000 */
[----:B------:R-:W-:-:S02]  /*0120*/  ISETP.NE.U32.AND P2, PT, R0, RZ, PT ;  /* 0x000000ff0000720c */ /* 0x000fc40003f45070 */
[----:B------:R-:W-:Y:S01]  /*0130*/  IADD3 R7, PT, PT, R7, -R2, -R6 ;  /* 0x8000000207077210 */ /* 0x000fe20007ffe806 */
[----:B0-----:R-:W0:Y:S02]  /*0140*/  MUFU.RCP R8, R8 ;  /* 0x0000000800087308 */ /* 0x001e240000001000 */
[----:B0-----:R-:W-:-:S06]  /*0150*/  IADD3 R4, PT, PT, R8, 0xffffffe, RZ ;  /* 0x0ffffffe08047810 */ /* 0x001fcc0007ffe0ff */
[----:B------:R0:W2:Y:S02]  /*0160*/  F2I.FTZ.U32.TRUNC.NTZ R5, R4 ;  /* 0x0000000400057305 */ /* 0x0000a4000021f000 */
[----:B0-----:R-:W-:Y:S02]  /*0170*/  HFMA2 R4, -RZ, RZ, 0, 0 ;  /* 0x00000000ff047431 */ /* 0x001fe400000001ff */
[----:B--2---:R-:W-:-:S04]  /*0180*/  IMAD R9, R9, R5, RZ ;  /* 0x0000000509097224 */ /* 0x004fc800078e02ff */
[----:B------:R-:W-:-:S06]  /*0190*/  IMAD.HI.U32 R8, R5, R9, R4 ;  /* 0x0000000905087227 */ /* 0x000fcc00078e0004 */
[----:B------:R-:W-:-:S05]  /*01a0*/  IMAD.HI.U32 R5, R8, R7, RZ ;  /* 0x0000000708057227 */ /* 0x000fca00078e00ff */
[----:B------:R-:W-:-:S05]  /*01b0*/  IADD3 R2, PT, PT, -R5, RZ, RZ ;  /* 0x000000ff05027210 */ /* 0x000fca0007ffe1ff */
[----:B------:R-:W-:-:S05]  /*01c0*/  IMAD R7, R0, R2, R7 ;  /* 0x0000000200077224 */ /* 0x000fca00078e0207 */
[----:B------:R-:W-:-:S13]  /*01d0*/  ISETP.GE.U32.AND P0, PT, R7, R0, PT ;  /* 0x000000000700720c */ /* 0x000fda0003f06070 */
[----:B------:R-:W-:Y:S02]  /*01e0*/  @P0 IADD3 R7, PT, PT, -R0, R7, RZ ;  /* 0x0000000700070210 */ /* 0x000fe40007ffe1ff */
[----:B------:R-:W-:Y:S02]  /*01f0*/  @P0 IADD3 R5, PT, PT, R5, 0x1, RZ ;  /* 0x0000000105050810 */ /* 0x000fe40007ffe0ff */
[----:B------:R-:W-:-:S13]  /*0200*/  ISETP.GE.U32.AND P1, PT, R7, R0, PT ;  /* 0x000000000700720c */ /* 0x000fda0003f26070 */
[----:B------:R-:W-:Y:S02]  /*0210*/  @P1 IADD3 R5, PT, PT, R5, 0x1, RZ ;  /* 0x0000000105051810 */ /* 0x000fe40007ffe0ff */
[----:B------:R-:W-:-:S04]  /*0220*/  @!P2 LOP3.LUT R5, RZ, R0, RZ, 0x33, !PT ;  /* 0x00000000ff05a212 */ /* 0x000fc800078e33ff */
[----:B------:R-:W-:-:S04]  /*0230*/  IADD3 R2, PT, PT, R6, R5, RZ ;  /* 0x0000000506027210 */ /* 0x000fc80007ffe0ff */
[C---:B------:R-:W-:Y:S02]  /*0240*/  LOP3.LUT R4, R2.reuse, 0x3, RZ, 0xc0, !PT ;  /* 0x0000000302047812 */ /* 0x040fe400078ec0ff */
[----:B------:R-:W-:Y:S02]  /*0250*/  ISETP.GE.U32.AND P1, PT, R2, 0x3, PT ;  /* 0x000000030200780c */ /* 0x000fe40003f26070 */
[----:B------:R-:W-:-:S13]  /*0260*/  ISETP.NE.AND P0, PT, R4, 0x3, PT ;  /* 0x000000030400780c */ /* 0x000fda0003f05270 */
[----:B-1----:R-:W-:Y:S05]  /*0270*/  @!P0 BRA `(.L_x_1) ;  /* 0x0000000000448947 */ /* 0x002fea0003800000 */
[----:B------:R-:W0:Y:S01]  /*0280*/  LDC.64 R4, c[0x0][0x390] ;  /* 0x0000e400ff047b82 */ /* 0x000e220000000a00 */
[----:B------:R-:W-:-:S04]  /*0290*/  IADD3 R2, PT, PT, R2, 0x1, RZ ;  /* 0x0000000102027810 */ /* 0x000fc80007ffe0ff */
[----:B------:R-:W-:-:S03]  /*02a0*/  LOP3.LUT R2, R2, 0x3, RZ, 0xc0, !PT ;  /* 0x0000000302027812 */ /* 0x000fc600078ec0ff */
[----:B------:R-:W1:Y:S01]  /*02b0*/  LDC.64 R6, c[0x0][0x380] ;  /* 0x0000e000ff067b82 */ /* 0x000e620000000a00 */
[----:B------:R-:W-:-:S07]  /*02c0*/  IADD3 R2, PT, PT, -R2, RZ, RZ ;  /* 0x000000ff02027210 */ /* 0x000fce0007ffe1ff */
[----:B------:R-:W2:Y:S02]  /*02d0*/  LDC.64 R8, c[0x0][0x388] ;  /* 0x0000e200ff087b82 */ /* 0x000ea40000000a00 */
.L_x_2:
[----:B0-----:R-:W-:-:S04]  /*02e0*/  IMAD.WIDE R12, R3, 0x4, R4 ;  /* 0x00000004030c7825 */ /* 0x001fc800078e0204 */
[C---:B--2---:R-:W-:Y:S02]  /*02f0*/  IMAD.WIDE R14, R3.reuse, 0x4, R8 ;  /* 0x00000004030e7825 */ /* 0x044fe400078e0208 */
[----:B------:R-:W2:Y:S04]  /*0300*/  LDG.E R13, desc[UR4][R12.64] ;  /* 0x000000040c0d7981 */ /* 0x000ea8000c1e1900 */
[----:B------:R-:W2:Y:S01]  /*0310*/  LDG.E R14, desc[UR4][R14.64] ;  /* 0x000000040e0e7981 */ /* 0x000ea2000c1e1900 */
[----:B-1-3--:R-:W-:Y:S01]  /*0320*/  IMAD.WIDE R10, R3, 0x4, R6 ;  /* 0x00000004030a7825 */ /* 0x00afe200078e0206 */
[----:B------:R-:W-:Y:S02]  /*0330*/  IADD3 R2, PT, PT, R2, 0x1, RZ ;  /* 0x0000000102027810 */ /* 0x000fe40007ffe0ff */
[----:B------:R-:W-:-:S02]  /*0340*/  IADD3 R3, PT, PT, R0, R3, RZ ;  /* 0x0000000300037210 */ /* 0x000fc40007ffe0ff */
[----:B------:R-:W-:Y:S01]  /*0350*/  ISETP.NE.AND P0, PT, R2, RZ, PT ;  /* 0x000000ff0200720c */ /* 0x000fe20003f05270 */
[----:B--2---:R-:W-:-:S05]  /*0360*/  FADD R17, R14, R13 ;  /* 0x0000000d0e117221 */ /* 0x004fca0000000000 */
[----:B------:R3:W-:Y:S07]  /*0370*/  STG.E desc[UR4][R10.64], R17 ;  /* 0x000000110a007986 */ /* 0x0007ee000c101904 */
[----:B------:R-:W-:Y:S05]  /*0380*/  @P0 BRA `(.L_x_2) ;  /* 0xfffffffc00d40947 */ /* 0x000fea000383ffff */
.L_x_1:
[----:B------:R-:W-:Y:S05]  /*0390*/  BSYNC.RECONVERGENT B0 ;  /* 0x0000000000007941 */ /* 0x000fea0003800200 */
.L_x_0:
[----:B------:R-:W-:Y:S05]  /*03a0*/  @!P1 EXIT ;  /* 0x000000000000994d */ /* 0x000fea0003800000 */
.L_x_3:
[----:B------:R-:W3:Y:S08]  /*03b0*/  LDC.64 R4, c[0x0][0x388] ;  /* 0x0000e200ff047b82 */ /* 0x000ef00000000a00 */
[----:B------:R-:W0:Y:S01]  /*03c0*/  LDC.64 R6, c[0x0][0x390] ;  /* 0x0000e400ff067b82 */ /* 0x000e220000000a00 */
[----:B---3--:R-:W-:-:S07]  /*03d0*/  IMAD.WIDE R10, R3, 0x4, R4 ;  /* 0x00000004030a7825 */ /* 0x008fce00078e0204 */
[----:B------:R-:W1:Y:S01]  /*03e0*/  LDC.64 R4, c[0x0][0x380] ;  /* 0x0000e000ff047b82 */ /* 0x000e620000000a00 */
[----:B--2---:R-:W2:Y:S01]  /*03f0*/  LDG.E R2, desc[UR4][R10.64] ;  /* 0x000000040a027981 */ /* 0x004ea2000c1e1900 */
[----:B0-----:R-:W-:-:S05]  /*0400*/  IMAD.WIDE R12, R3, 0x4, R6 ;  /* 0x00000004030c7825 */ /* 0x001fca00078e0206 */
[----:B------:R-:W2:Y:S01]  /*0410*/  LDG.E R7, desc[UR4][R12.64] ;  /* 0x000000040c077981 */ /* 0x000ea2000c1e1900 */
[----:B-1----:R-:W-:-:S04]  /*0420*/  IMAD.WIDE R16, R3, 0x4, R4 ;  /* 0x0000000403107825 */ /* 0x002fc800078e0204 */
[----:B------:R-:W-:-:S04]  /*0430*/  IMAD.WIDE R4, R0, 0x4, R10 ;  /* 0x0000000400047825 */ /* 0x000fc800078e020a */
[----:B--2---:R-:W-:Y:S01]  /*0440*/  FADD R19, R2, R7 ;  /* 0x0000000702137221 */ /* 0x004fe20000000000 */
[----:B------:R-:W-:-:S04]  /*0450*/  IMAD.WIDE R6, R0, 0x4, R12 ;  /* 0x0000000400067825 */ /* 0x000fc800078e020c */
[----:B------:R0:W-:Y:S04]  /*0460*/  STG.E desc[UR4][R16.64], R19 ;  /* 0x0000001310007986 */ /* 0x0001e8000c101904 */
[----:B------:R-:W2:Y:S04]  /*0470*/  LDG.E R2, desc[UR4][R4.64] ;  /* 0x0000000404027981 */ /* 0x000ea8000c1e1900 */
[----:B------:R-:W2:Y:S01]  /*0480*/  LDG.E R15, desc[UR4][R6.64] ;  /* 0x00000004060f7981 */ /* 0x000ea2000c1e1900 */
[----:B------:R-:W-:-:S04]  /*0490*/  IMAD.WIDE R8, R0, 0x4, R16 ;  /* 0x0000000400087825 */ /* 0x000fc800078e0210 */
[----:B------:R-:W-:-:S04]  /*04a0*/  IMAD.WIDE R10, R0, 0x4, R4 ;  /* 0x00000004000a7825 */ /* 0x000fc800078e0204 */
[----:B------:R-:W-:-:S04]  /*04b0*/  IMAD.WIDE R12, R0, 0x4, R6 ;  /* 0x00000004000c7825 */ /* 0x000fc800078e0206 */
[----:B--2---:R-:W-:-:S05]  /*04c0*/  FADD R21, R2, R15 ;  /* 0x0000000f02157221 */ /* 0x004fca0000000000 */
        /* <DEDUP_REMOVED lines=8> */
[----:B------:R-:W1:Y:S04]  /*0550*/  LDG.E R4, desc[UR4][R4.64] ;  /* 0x0000000404047981 */ /* 0x000e68000c1e1900 */
[----:B------:R-:W1:Y:S01]  /*0560*/  LDG.E R7, desc[UR4][R6.64] ;  /* 0x0000000406077981 */ /* 0x000e62000c1e1900 */
[C---:B0-----:R-:W-:Y:S01]  /*0570*/  IMAD.WIDE R16, R0.reuse, 0x4, R14 ;  /* 0x0000000400107825 */ /* 0x041fe200078e020e */
[----:B------:R-:W-:-:S04]  /*0580*/  LEA R3, R0, R3, 0x2 ;  /* 0x0000000300037211 */ /* 0x000fc800078e10ff */
[----:B------:R-:W-:Y:S01]  /*0590*/  ISETP.GE.AND P0, PT, R3, UR6, PT ;  /* 0x0000000603007c0c */ /* 0x000fe2000bf06270 */
[----:B-1----:R-:W-:-:S05]  /*05a0*/  FADD R9, R4, R7 ;  /* 0x0000000704097221 */ /* 0x002fca0000000000 */
[----:B------:R2:W-:Y:S07]  /*05b0*/  STG.E desc[UR4][R16.64], R9 ;  /* 0x0000000910007986 */ /* 0x0005ee000c101904 */
[----:B------:R-:W-:Y:S05]  /*05c0*/  @!P0 BRA `(.L_x_3) ;  /* 0xfffffffc00788947 */ /* 0x000fea000383ffff */
[----:B------:R-:W-:Y:S05]  /*05d0*/  EXIT ;  /* 0x000000000000794d */ /* 0x000fea0003800000 */
.L_x_4:
[----:B------:R-:W-:-:S00]  /*05e0*/  BRA `(.L_x_4) ;  /* 0xfffffffc00fc7947 */ /* 0x000fc0000383ffff */
[----:B------:R-:W-:-:S00]  /*05f0*/  NOP ;  /* 0x0000000000007918 */ /* 0x000fc00000000000 */
        /* <DEDUP_REMOVED lines=8> */
.L_x_10:


//--------------------- .text._Z8initWithfPfi     --------------------------
	.section	.text._Z8initWithfPfi,"ax",@progbits
	.align	128
        .global         _Z8initWithfPfi
        .type           _Z8initWithfPfi,@function
        .size           _Z8initWithfPfi,(.L_x_11 - _Z8initWithfPfi)
        .other          _Z8initWithfPfi,@"STO_CUDA_ENTRY STV_DEFAULT"
_Z8initWithfPfi:
.text._Z8initWithfPfi:
        /* <DEDUP_REMOVED lines=11> */
[C---:B------:R-:W-:Y:S01]  /*00b0*/  IADD3 R2, PT, PT, R0.reuse, R3, RZ ;  /* 0x0000000300027210 */ /* 0x040fe20007ffe0ff */
[----:B------:R-:W-:Y:S01]  /*00c0*/  IMAD.MOV R9, RZ, RZ, -R0 ;  /* 0x000000ffff097224 */ /* 0x000fe200078e0a00 */
[----:B------:R-:W-:Y:S01]  /*00d0*/  ISETP.NE.U32.AND P2, PT, R0, RZ, PT ;  /* 0x000000ff0000720c */ /* 0x000fe20003f45070 */
[----:B------:R-:W1:Y:S01]  /*00e0*/  LDCU.64 UR4, c[0x0][0x358] ;  /* 0x00006b00ff0477ac */ /* 0x000e620008000a00 */
[C---:B------:R-:W-:Y:S01]  /*00f0*/  ISETP.GE.AND P0, PT, R2.reuse, UR6, PT ;  /* 0x0000000602007c0c */ /* 0x040fe2000bf06270 */
[----:B------:R-:W-:Y:S01]  /*0100*/  BSSY.RECONVERGENT B0, `(.L_x_5) ;  /* 0x0000023000007945 */ /* 0x000fe20003800200 */
[----:B------:R-:W-:Y:S02]  /*0110*/  VIMNMX R7, PT, PT, R2, UR6, !PT ;  /* 0x0000000602077c48 */ /* 0x000fe4000ffe0100 */
[----:B------:R-:W-:-:S04]  /*0120*/  SEL R6, RZ, 0x1, P0 ;  /* 0x00000001ff067807 */ /* 0x000fc80000000000 */
[----:B------:R-:W-:Y:S01]  /*0130*/  IADD3 R7, PT, PT, R7, -R2, -R6 ;  /* 0x8000000207077210 */ /* 0x000fe20007ffe806 */
[----:B0-----:R-:W0:Y:S02]  /*0140*/  MUFU.RCP R8, R8 ;  /* 0x0000000800087308 */ /* 0x001e240000001000 */
[----:B0-----:R-:W-:-:S06]  /*0150*/  VIADD R4, R8, 0xffffffe ;  /* 0x0ffffffe08047836 */ /* 0x001fcc0000000000 */
[----:B------:R0:W2:Y:S02]  /*0160*/  F2I.FTZ.U32.TRUNC.NTZ R5, R4 ;  /* 0x0000000400057305 */ /* 0x0000a4000021f000 */
[----:B0-----:R-:W-:Y:S02]  /*0170*/  IMAD.MOV.U32 R4, RZ, RZ, RZ ;  /* 0x000000ffff047224 */ /* 0x001fe400078e00ff */
[----:B--2---:R-:W-:-:S04]  /*0180*/  IMAD R9, R9, R5, RZ ;  /* 0x0000000509097224 */ /* 0x004fc800078e02ff */
[----:B------:R-:W-:-:S06]  /*0190*/  IMAD.HI.U32 R8, R5, R9, R4 ;  /* 0x0000000905087227 */ /* 0x000fcc00078e0004 */
[----:B------:R-:W-:-:S04]  /*01a0*/  IMAD.HI.U32 R5, R8, R7, RZ ;  /* 0x0000000708057227 */ /* 0x000fc800078e00ff */
[----:B------:R-:W-:-:S04]  /*01b0*/  IMAD.MOV R2, RZ, RZ, -R5 ;  /* 0x000000ffff027224 */ /* 0x000fc800078e0a05 */
[----:B------:R-:W-:-:S05]  /*01c0*/  IMAD R7, R0, R2, R7 ;  /* 0x0000000200077224 */ /* 0x000fca00078e0207 */
[----:B------:R-:W-:-:S13]  /*01d0*/  ISETP.GE.U32.AND P0, PT, R7, R0, PT ;  /* 0x000000000700720c */ /* 0x000fda0003f06070 */
[----:B------:R-:W-:Y:S01]  /*01e0*/  @P0 IADD3 R7, PT, PT, -R0, R7, RZ ;  /* 0x0000000700070210 */ /* 0x000fe20007ffe1ff */
[----:B------:R-:W-:-:S03]  /*01f0*/  @P0 VIADD R5, R5, 0x1 ;  /* 0x0000000105050836 */ /* 0x000fc60000000000 */
[----:B------:R-:W-:-:S13]  /*0200*/  ISETP.GE.U32.AND P1, PT, R7, R0, PT ;  /* 0x000000000700720c */ /* 0x000fda0003f26070 */
[----:B------:R-:W-:Y:S02]  /*0210*/  @P1 IADD3 R5, PT, PT, R5, 0x1, RZ ;  /* 0x0000000105051810 */ /* 0x000fe40007ffe0ff */
[----:B------:R-:W-:-:S05]  /*0220*/  @!P2 LOP3.LUT R5, RZ, R0, RZ, 0x33, !PT ;  /* 0x00000000ff05a212 */ /* 0x000fca00078e33ff */
[----:B------:R-:W-:-:S05]  /*0230*/  IMAD.IADD R2, R6, 0x1, R5 ;  /* 0x0000000106027824 */ /* 0x000fca00078e0205 */
[C---:B------:R-:W-:Y:S02]  /*0240*/  LOP3.LUT R4, R2.reuse, 0x3, RZ, 0xc0, !PT ;  /* 0x0000000302047812 */ /* 0x040fe400078ec0ff */
[----:B------:R-:W-:Y:S02]  /*0250*/  ISETP.GE.U32.AND P1, PT, R2, 0x3, PT ;  /* 0x000000030200780c */ /* 0x000fe40003f26070 */
[----:B------:R-:W-:-:S13]  /*0260*/  ISETP.NE.AND P0, PT, R4, 0x3, PT ;  /* 0x000000030400780c */ /* 0x000fda0003f05270 */
[----:B-1----:R-:W-:Y:S05]  /*0270*/  @!P0 BRA `(.L_x_6) ;  /* 0x00000000002c8947 */ /* 0x002fea0003800000 */
[----:B------:R-:W0:Y:S01]  /*0280*/  LDC R9, c[0x0][0x380] ;  /* 0x0000e000ff097b82 */ /* 0x000e220000000800 */
[----:B------:R-:W-:-:S04]  /*0290*/  IADD3 R2, PT, PT, R2, 0x1, RZ ;  /* 0x0000000102027810 */ /* 0x000fc80007ffe0ff */
[----:B------:R-:W-:-:S03]  /*02a0*/  LOP3.LUT R2, R2, 0x3, RZ, 0xc0, !PT ;  /* 0x0000000302027812 */ /* 0x000fc600078ec0ff */
[----:B------:R-:W1:Y:S02]  /*02b0*/  LDC.64 R6, c[0x0][0x388] ;  /* 0x0000e200ff067b82 */ /* 0x000e640000000a00 */
[----:B------:R-:W-:-:S07]  /*02c0*/  IMAD.MOV R2, RZ, RZ, -R2 ;  /* 0x000000ffff027224 */ /* 0x000fce00078e0a02 */
.L_x_7:
[----:B-1----:R-:W-:Y:S01]  /*02d0*/  IMAD.WIDE R4, R3, 0x4, R6 ;  /* 0x0000000403047825 */ /* 0x002fe200078e0206 */
[----:B------:R-:W-:-:S03]  /*02e0*/  IADD3 R2, PT, PT, R2, 0x1, RZ ;  /* 0x0000000102027810 */ /* 0x000fc60007ffe0ff */
[----:B------:R-:W-:Y:S01]  /*02f0*/  IMAD.IADD R3, R0, 0x1, R3 ;  /* 0x0000000100037824 */ /* 0x000fe200078e0203 */
[----:B0-----:R2:W-:Y:S01]  /*0300*/  STG.E desc[UR4][R4.64], R9 ;  /* 0x0000000904007986 */ /* 0x0015e2000c101904 */
[----:B------:R-:W-:-:S13]  /*0310*/  ISETP.NE.AND P0, PT, R2, RZ, PT ;  /* 0x000000ff0200720c */ /* 0x000fda0003f05270 */
[----:B--2---:R-:W-:Y:S05]  /*0320*/  @P0 BRA `(.L_x_7) ;  /* 0xfffffffc00e80947 */ /* 0x004fea000383ffff */
.L_x_6:
[----:B------:R-:W-:Y:S05]  /*0330*/  BSYNC.RECONVERGENT B0 ;  /* 0x0000000000007941 */ /* 0x000fea0003800200 */
.L_x_5:
[----:B------:R-:W-:Y:S05]  /*0340*/  @!P1 EXIT ;  /* 0x000000000000994d */ /* 0x000fea0003800000 */
[----:B------:R-:W0:Y:S08]  /*0350*/  LDC R15, c[0x0][0x380] ;  /* 0x0000e000ff0f7b82 */ /* 0x000e300000000800 */
[----:B------:R-:W1:Y:S02]  /*0360*/  LDC.64 R10, c[0x0][0x388] ;  /* 0x0000e200ff0a7b82 */ /* 0x000e640000000a00 */
.L_x_8:
[----:B-12---:R-:W-:Y:S01]  /*0370*/  IMAD.WIDE R12, R3, 0x4, R10 ;  /* 0x00000004030c7825 */ /* 0x006fe200078e020a */
[----:B------:R-:W-:-:S04]  /*0380*/  LEA R3, R0, R3, 0x2 ;  /* 0x0000000300037211 */ /* 0x000fc800078e10ff */
[----:B0-----:R2:W-:Y:S01]  /*0390*/  STG.E desc[UR4][R12.64], R15 ;  /* 0x0000000f0c007986 */ /* 0x0015e2000c101904 */
[----:B------:R-:W-:Y:S01]  /*03a0*/  IMAD.WIDE R4, R0, 0x4, R12 ;  /* 0x0000000400047825 */ /* 0x000fe200078e020c */
[----:B------:R-:W-:-:S04]  /*03b0*/  ISETP.GE.AND P0, PT, R3, UR6, PT ;  /* 0x0000000603007c0c */ /* 0x000fc8000bf06270 */
[----:B------:R2:W-:Y:S01]  /*03c0*/  STG.E desc[UR4][R4.64], R15 ;  /* 0x0000000f04007986 */ /* 0x0005e2000c101904 */
[----:B------:R-:W-:-:S05]  /*03d0*/  IMAD.WIDE R6, R0, 0x4, R4 ;  /* 0x0000000400067825 */ /* 0x000fca00078e0204 */
[----:B------:R2:W-:Y:S01]  /*03e0*/  STG.E desc[UR4][R6.64], R15 ;  /* 0x0000000f06007986 */ /* 0x0005e2000c101904 */
[----:B------:R-:W-:-:S05]  /*03f0*/  IMAD.WIDE R8, R0, 0x4, R6 ;  /* 0x0000000400087825 */ /* 0x000fca00078e0206 */
[----:B------:R2:W-:Y:S01]  /*0400*/  STG.E desc[UR4][R8.64], R15 ;  /* 0x0000000f08007986 */ /* 0x0005e2000c101904 */
[----:B------:R-:W-:Y:S05]  /*0410*/  @!P0 BRA `(.L_x_8) ;  /* 0xfffffffc00d48947 */ /* 0x000fea000383ffff */
[----:B------:R-:W-:Y:S05]  /*0420*/  EXIT ;  /* 0x000000000000794d */ /* 0x000fea0003800000 */
.L_x_9:
        /* <DEDUP_REMOVED lines=13> */
.L_x_11:


//--------------------- .nv.shared.reserved.0     --------------------------
	.section	.nv.shared.reserved.0,"aw",@nobits
	.weak		__nv_reservedSMEM_offset_0_alias
	.size		__nv_reservedSMEM_offset_0_alias, 0, 64
	.other		__nv_reservedSMEM_offset_0_alias,@"STO_CUDA_RESERVED_SHARED STV_DEFAULT"
__nv_reservedSMEM_offset_0_alias:
	.zero		0
	.zero		64


//--------------------- .nv.constant0._Z14addVectorsIntoPfS_S_i --------------------------
	.section	.nv.constant0._Z14addVectorsIntoPfS_S_i,"a",@progbits
	.sectionflags	@""
	.align	4
.nv.constant0._Z14addVectorsIntoPfS_S_i:
	.zero		924


//--------------------- .nv.constant0._Z8initWithfPfi --------------------------
	.section	.nv.constant0._Z8initWithfPfi,"a",@progbits
	.sectionflags	@""
	.align	4
.nv.constant0._Z8initWithfPfi:
	.zero		916


//--------------------- SYMBOLS --------------------------

	.type		.nv.reservedSmem.offset0,@object
	.size		.nv.reservedSmem.offset0,0x4
